	.headerflags	@"EF_CUDA_TEXMODE_UNIFIED EF_CUDA_64BIT_ADDRESS EF_CUDA_ACCELERATORS EF_CUDA_SM90 EF_CUDA_VIRTUAL_SM(EF_CUDA_SM90)"
	.elftype	@"ET_EXEC"


//--------------------- .nv.info                  --------------------------
	.section	.nv.info,"",@"SHT_CUDA_INFO"
	.align	4


	//----- nvinfo : EIATTR_REGCOUNT
	.align		4
        /*0000*/ 	.byte	0x04, 0x2f
        /*0002*/ 	.short	(.L_1 - .L_0)
	.align		4
.L_0:
        /*0004*/ 	.word	index@(triton_poi_fused_max_pool2d_with_indices_25)
        /*0008*/ 	.word	0x00000020


	//----- nvinfo : EIATTR_MIN_STACK_SIZE
	.align		4
.L_1:
        /*000c*/ 	.byte	0x04, 0x12
        /*000e*/ 	.short	(.L_3 - .L_2)
	.align		4
.L_2:
        /*0010*/ 	.word	index@(triton_poi_fused_max_pool2d_with_indices_25)
        /*0014*/ 	.word	0x00000000


	//----- nvinfo : EIATTR_FRAME_SIZE
	.align		4
.L_3:
        /*0018*/ 	.byte	0x04, 0x11
        /*001a*/ 	.short	(.L_5 - .L_4)
	.align		4
.L_4:
        /*001c*/ 	.word	index@(triton_poi_fused_max_pool2d_with_indices_25)
        /*0020*/ 	.word	0x00000000


	//----- nvinfo : EIATTR_MIN_STACK_SIZE
	.align		4
.L_5:
        /*0024*/ 	.byte	0x04, 0x12
        /*0026*/ 	.short	(.L_7 - .L_6)
	.align		4
.L_6:
        /*0028*/ 	.word	index@(triton_poi_fused_max_pool2d_with_indices_25)
        /*002c*/ 	.word	0x00000000
.L_7:


//--------------------- .nv.info.triton_poi_fused_max_pool2d_with_indices_25 --------------------------
	.section	.nv.info.triton_poi_fused_max_pool2d_with_indices_25,"",@"SHT_CUDA_INFO"
	.sectionflags	@""
	.align	4


	//----- nvinfo : EIATTR_CUDA_API_VERSION
	.align		4
        /*0000*/ 	.byte	0x04, 0x37
        /*0002*/ 	.short	(.L_9 - .L_8)
.L_8:
        /*0004*/ 	.word	0x0000007c


	//----- nvinfo : EIATTR_KPARAM_INFO
	.align		4
.L_9:
        /*0008*/ 	.byte	0x04, 0x17
        /*000a*/ 	.short	(.L_11 - .L_10)
.L_10:
        /*000c*/ 	.word	0x00000000
        /*0010*/ 	.short	0x0003
        /*0012*/ 	.short	0x0014
        /*0014*/ 	.byte	0x00, 0xf0, 0x11, 0x00


	//----- nvinfo : EIATTR_KPARAM_INFO
	.align		4
.L_11:
        /*0018*/ 	.byte	0x04, 0x17
        /*001a*/ 	.short	(.L_13 - .L_12)
.L_12:
        /*001c*/ 	.word	0x00000000
        /*0020*/ 	.short	0x0002
        /*0022*/ 	.short	0x0010
        /*0024*/ 	.byte	0x00, 0xf0, 0x11, 0x00


	//----- nvinfo : EIATTR_KPARAM_INFO
	.align		4
.L_13:
        /*0028*/ 	.byte	0x04, 0x17
        /*002a*/ 	.short	(.L_15 - .L_14)
.L_14:
        /*002c*/ 	.word	0x00000000
        /*0030*/ 	.short	0x0001
        /*0032*/ 	.short	0x0008
        /*0034*/ 	.byte	0x00, 0xf4, 0x21, 0x00


	//----- nvinfo : EIATTR_KPARAM_INFO
	.align		4
.L_15:
        /*0038*/ 	.byte	0x04, 0x17
        /*003a*/ 	.short	(.L_17 - .L_16)
.L_16:
        /*003c*/ 	.word	0x00000000
        /*0040*/ 	.short	0x0000
        /*0042*/ 	.short	0x0000
        /*0044*/ 	.byte	0x00, 0xf4, 0x21, 0x00


	//----- nvinfo : EIATTR_SPARSE_MMA_MASK
	.align		4
.L_17:
        /*0048*/ 	.byte	0x03, 0x50
        /*004a*/ 	.short	0x0000


	//----- nvinfo : EIATTR_MAXREG_COUNT
	.align		4
        /*004c*/ 	.byte	0x03, 0x1b
        /*004e*/ 	.short	0x00ff


	//----- nvinfo : EIATTR_EXIT_INSTR_OFFSETS
	.align		4
        /*0050*/ 	.byte	0x04, 0x1c
        /*0052*/ 	.short	(.L_19 - .L_18)


	//   ....[0]....
.L_18:
        /*0054*/ 	.word	0x00001cd0


	//   ....[1]....
        /*0058*/ 	.word	0x00001d70


	//----- nvinfo : EIATTR_REQNTID
	.align		4
.L_19:
        /*005c*/ 	.byte	0x04, 0x10
        /*005e*/ 	.short	(.L_21 - .L_20)
.L_20:
        /*0060*/ 	.word	0x00000080
        /*0064*/ 	.word	0x00000001
        /*0068*/ 	.word	0x00000001


	//----- nvinfo : EIATTR_CBANK_PARAM_SIZE
	.align		4
.L_21:
        /*006c*/ 	.byte	0x03, 0x19
        /*006e*/ 	.short	0x0018


	//----- nvinfo : EIATTR_PARAM_CBANK
	.align		4
        /*0070*/ 	.byte	0x04, 0x0a
        /*0072*/ 	.short	(.L_23 - .L_22)
	.align		4
.L_22:
        /*0074*/ 	.word	index@(.nv.constant0.triton_poi_fused_max_pool2d_with_indices_25)
        /*0078*/ 	.short	0x0210
        /*007a*/ 	.short	0x0018


	//----- nvinfo : EIATTR_SW_WAR
	.align		4
.L_23:
        /*007c*/ 	.byte	0x04, 0x36
        /*007e*/ 	.short	(.L_25 - .L_24)
.L_24:
        /*0080*/ 	.word	0x00000008
.L_25:


//--------------------- .nv.callgraph             --------------------------
	.section	.nv.callgraph,"",@"SHT_CUDA_CALLGRAPH"
	.align	4
	.sectionentsize	8
	.align		4
        /*0000*/ 	.word	0x00000000
	.align		4
        /*0004*/ 	.word	0xffffffff
	.align		4
        /*0008*/ 	.word	0x00000000
	.align		4
        /*000c*/ 	.word	0xfffffffe
	.align		4
        /*0010*/ 	.word	0x00000000
	.align		4
        /*0014*/ 	.word	0xfffffffd
	.align		4
        /*0018*/ 	.word	0x00000000
	.align		4
        /*001c*/ 	.word	0xfffffffc


//--------------------- .text.triton_poi_fused_max_pool2d_with_indices_25 --------------------------
	.section	.text.triton_poi_fused_max_pool2d_with_indices_25,"ax",@progbits
	.sectionflags	@"SHF_BARRIERS=1"
	.align	128
        .global         triton_poi_fused_max_pool2d_with_indices_25
        .type           triton_poi_fused_max_pool2d_with_indices_25,@function
        .size           triton_poi_fused_max_pool2d_with_indices_25,(.L_x_1 - triton_poi_fused_max_pool2d_with_indices_25)
        .other          triton_poi_fused_max_pool2d_with_indices_25,@"STO_CUDA_ENTRY STV_DEFAULT"
triton_poi_fused_max_pool2d_with_indices_25:
.text.triton_poi_fused_max_pool2d_with_indices_25:
[----:B------:R-:W0:Y:S01]  /*0000*/  LDC R1, c[0x0][0x28] ;  /* 0x00000a00ff017b82 */ /* 0x000e220000000800 */
[----:B------:R-:W1:Y:S07]  /*0010*/  S2R R7, SR_TID.X ;  /* 0x0000000000077919 */ /* 0x000e6e0000002100 */
[----:B------:R-:W2:Y:S01]  /*0020*/  LDC.64 R24, c[0x0][0x210] ;  /* 0x00008400ff187b82 */ /* 0x000ea20000000a00 */
[----:B------:R-:W-:Y:S01]  /*0030*/  CS2R R10, SRZ ;  /* 0x00000000000a7805 */ /* 0x000fe2000001ff00 */
[----:B------:R-:W-:Y:S01]  /*0040*/  ULDC.64 UR6, c[0x0][0x208] ;  /* 0x0000820000067ab9 */ /* 0x000fe20000000a00 */
[----:B------:R-:W3:Y:S01]  /*0050*/  S2R R29, SR_CTAID.Y ;  /* 0x00000000001d7919 */ /* 0x000ee20000002600 */
[----:B------:R-:W4:Y:S01]  /*0060*/  S2R R28, SR_CTAID.X ;  /* 0x00000000001c7919 */ /* 0x000f220000002500 */
[----:B-1----:R-:W-:Y:S01]  /*0070*/  SHF.R.U32.HI R2, RZ, 0x3, R7 ;  /* 0x00000003ff027819 */ /* 0x002fe20000011607 */
[----:B---3--:R-:W-:-:S03]  /*0080*/  IMAD.SHL.U32 R29, R29, 0x20, RZ ;  /* 0x000000201d1d7824 */ /* 0x008fc600078e00ff */
[----:B------:R-:W-:Y:S01]  /*0090*/  SGXT.U32 R2, R2, 0x4 ;  /* 0x000000040202781a */ /* 0x000fe20000000000 */
[----:B----4-:R-:W-:-:S03]  /*00a0*/  IMAD.SHL.U32 R28, R28, 0x20, RZ ;  /* 0x000000201c1c7824 */ /* 0x010fc600078e00ff */
[----:B------:R-:W-:-:S05]  /*00b0*/  LOP3.LUT R0, R29, R2, RZ, 0xfc, !PT ;  /* 0x000000021d007212 */ /* 0x000fca00078efcff */
[----:B------:R-:W-:Y:S01]  /*00c0*/  IMAD.HI R3, R0, 0x78787879, RZ ;  /* 0x7878787900037827 */ /* 0x000fe200078e02ff */
[----:B------:R-:W-:-:S03]  /*00d0*/  LOP3.LUT R16, R29, 0x10, R2, 0xfe, !PT ;  /* 0x000000101d107812 */ /* 0x000fc600078efe02 */
[----:B------:R-:W-:Y:S01]  /*00e0*/  IMAD.HI R6, R0, 0x71625345, RZ ;  /* 0x7162534500067827 */ /* 0x000fe200078e02ff */
[----:B------:R-:W-:-:S04]  /*00f0*/  SHF.R.U32.HI R4, RZ, 0x1f, R3 ;  /* 0x0000001fff047819 */ /* 0x000fc80000011603 */
[----:B------:R-:W-:Y:S01]  /*0100*/  LEA.HI.SX32 R5, R3, R4, 0x1d ;  /* 0x0000000403057211 */ /* 0x000fe200078feaff */
[----:B------:R-:W-:Y:S01]  /*0110*/  IMAD.SHL.U32 R3, R7, 0x4, RZ ;  /* 0x0000000407037824 */ /* 0x000fe200078e00ff */
[----:B------:R-:W-:Y:S01]  /*0120*/  SHF.R.U32.HI R9, RZ, 0x1f, R6 ;  /* 0x0000001fff097819 */ /* 0x000fe20000011606 */
[----:B------:R-:W-:-:S03]  /*0130*/  IMAD.HI R2, R16, 0x78787879, RZ ;  /* 0x7878787910027827 */ /* 0x000fc600078e02ff */
[----:B------:R-:W-:Y:S01]  /*0140*/  LOP3.LUT R20, R28, 0x1c, R3, 0xf8, !PT ;  /* 0x0000001c1c147812 */ /* 0x000fe200078ef803 */
[C---:B------:R-:W-:Y:S01]  /*0150*/  IMAD.HI R4, R5.reuse, 0x78787879, RZ ;  /* 0x7878787905047827 */ /* 0x040fe200078e02ff */
[----:B------:R-:W-:Y:S02]  /*0160*/  SHF.R.U32.HI R17, RZ, 0x1f, R2 ;  /* 0x0000001fff117819 */ /* 0x000fe40000011602 */
[----:B------:R-:W-:Y:S01]  /*0170*/  LEA.HI.SX32 R9, R6, R9, 0x19 ;  /* 0x0000000906097211 */ /* 0x000fe200078fcaff */
[----:B------:R-:W-:Y:S01]  /*0180*/  IMAD R3, R5, -0x11, R0 ;  /* 0xffffffef05037824 */ /* 0x000fe200078e0200 */
[----:B------:R-:W-:Y:S01]  /*0190*/  SHF.R.U32.HI R7, RZ, 0x1f, R4 ;  /* 0x0000001fff077819 */ /* 0x000fe20000011604 */
[C---:B------:R-:W-:Y:S01]  /*01a0*/  VIADD R21, R20.reuse, 0x120 ;  /* 0x0000012014157836 */ /* 0x040fe20000000000 */
[----:B------:R-:W-:Y:S01]  /*01b0*/  ISETP.GE.AND P0, PT, R20, 0x120, PT ;  /* 0x000001201400780c */ /* 0x000fe20003f06270 */
[----:B------:R-:W-:Y:S01]  /*01c0*/  IMAD R6, R3, 0x240, RZ ;  /* 0x0000024003067824 */ /* 0x000fe200078e02ff */
[----:B------:R-:W-:-:S02]  /*01d0*/  LEA.HI.SX32 R17, R2, R17, 0x1d ;  /* 0x0000001102117211 */ /* 0x000fc400078feaff */
[----:B------:R-:W-:Y:S02]  /*01e0*/  LEA.HI R4, R4, R7, RZ, 0x1d ;  /* 0x0000000704047211 */ /* 0x000fe400078fe8ff */
[----:B------:R-:W-:Y:S01]  /*01f0*/  ISETP.LT.AND P1, PT, R0, 0x484, !P0 ;  /* 0x000004840000780c */ /* 0x000fe20004721270 */
[----:B------:R-:W-:Y:S01]  /*0200*/  IMAD R0, R9, 0x56220, R6 ;  /* 0x0005622009007824 */ /* 0x000fe200078e0206 */
[----:B------:R-:W-:Y:S01]  /*0210*/  CS2R R8, SRZ ;  /* 0x0000000000087805 */ /* 0x000fe2000001ff00 */
[----:B------:R-:W-:-:S04]  /*0220*/  IMAD.HI R2, R16, 0x71625345, RZ ;  /* 0x7162534510027827 */ /* 0x000fc800078e02ff */
[----:B------:R-:W-:-:S04]  /*0230*/  IMAD.HI R18, R17, 0x78787879, RZ ;  /* 0x7878787911127827 */ /* 0x000fc800078e02ff */
[----:B------:R-:W-:Y:S02]  /*0240*/  IMAD R3, R4, -0x11, R5 ;  /* 0xffffffef04037824 */ /* 0x000fe400078e0205 */
[----:B------:R-:W-:Y:S02]  /*0250*/  IMAD.IADD R6, R20, 0x1, R0 ;  /* 0x0000000114067824 */ /* 0x000fe400078e0200 */
[----:B------:R-:W-:Y:S01]  /*0260*/  IMAD.IADD R12, R0, 0x1, R21 ;  /* 0x00000001000c7824 */ /* 0x000fe200078e0215 */
[----:B------:R-:W-:Y:S01]  /*0270*/  SHF.R.U32.HI R19, RZ, 0x1f, R2 ;  /* 0x0000001fff137819 */ /* 0x000fe20000011602 */
[C---:B------:R-:W-:Y:S01]  /*0280*/  IMAD R13, R3.reuse, 0x4ec0, R6 ;  /* 0x00004ec0030d7824 */ /* 0x040fe200078e0206 */
[----:B------:R-:W-:Y:S01]  /*0290*/  SHF.R.U32.HI R23, RZ, 0x1f, R18 ;  /* 0x0000001fff177819 */ /* 0x000fe20000011612 */
[----:B------:R-:W-:Y:S01]  /*02a0*/  IMAD R15, R3, 0x4ec0, R12 ;  /* 0x00004ec0030f7824 */ /* 0x000fe200078e020c */
[----:B------:R-:W-:Y:S01]  /*02b0*/  CS2R R4, SRZ ;  /* 0x0000000000047805 */ /* 0x000fe2000001ff00 */
[----:B------:R-:W-:Y:S01]  /*02c0*/  IMAD R22, R17, -0x11, R16 ;  /* 0xffffffef11167824 */ /* 0x000fe200078e0210 */
[----:B------:R-:W-:Y:S01]  /*02d0*/  CS2R R6, SRZ ;  /* 0x0000000000067805 */ /* 0x000fe2000001ff00 */
[----:B--2---:R-:W-:Y:S01]  /*02e0*/  IMAD.WIDE R12, R13, 0x4, R24 ;  /* 0x000000040d0c7825 */ /* 0x004fe200078e0218 */
[----:B------:R-:W-:-:S02]  /*02f0*/  LEA.HI.SX32 R19, R2, R19, 0x19 ;  /* 0x0000001302137211 */ /* 0x000fc400078fcaff */
[----:B------:R-:W-:Y:S01]  /*0300*/  LEA.HI R18, R18, R23, RZ, 0x1d ;  /* 0x0000001712127211 */ /* 0x000fe200078fe8ff */
[----:B------:R-:W-:Y:S01]  /*0310*/  IMAD.WIDE R14, R15, 0x4, R24 ;  /* 0x000000040f0e7825 */ /* 0x000fe200078e0218 */
[----:B------:R1:W2:Y:S03]  /*0320*/  @P1 LDG.E.EL.128 R8, desc[UR6][R12.64] ;  /* 0x000000060c081981 */ /* 0x0002a6000c2e1d00 */
[----:B------:R-:W-:Y:S01]  /*0330*/  IMAD R22, R22, 0x240, RZ ;  /* 0x0000024016167824 */ /* 0x000fe200078e02ff */
[----:B------:R3:W2:Y:S01]  /*0340*/  @P1 LDG.E.EL.128 R4, desc[UR6][R14.64] ;  /* 0x000000060e041981 */ /* 0x0006a2000c2e1d00 */
[----:B------:R-:W-:Y:S01]  /*0350*/  IMAD R2, R18, -0x11, R17 ;  /* 0xffffffef12027824 */ /* 0x000fe200078e0211 */
[----:B------:R-:W-:Y:S01]  /*0360*/  ISETP.LT.AND P0, PT, R16, 0x484, !P0 ;  /* 0x000004841000780c */ /* 0x000fe20004701270 */
[----:B------:R-:W-:Y:S01]  /*0370*/  IMAD R19, R19, 0x56220, R22 ;  /* 0x0005622013137824 */ /* 0x000fe200078e0216 */
[----:B------:R-:W-:-:S03]  /*0380*/  CS2R R16, SRZ ;  /* 0x0000000000107805 */ /* 0x000fc6000001ff00 */
[----:B------:R-:W-:Y:S01]  /*0390*/  IMAD R2, R2, 0x4ec0, R19 ;  /* 0x00004ec002027824 */ /* 0x000fe200078e0213 */
[----:B------:R-:W-:-:S03]  /*03a0*/  CS2R R18, SRZ ;  /* 0x0000000000127805 */ /* 0x000fc6000001ff00 */
[----:B-1----:R-:W-:-:S04]  /*03b0*/  IMAD.IADD R13, R20, 0x1, R2 ;  /* 0x00000001140d7824 */ /* 0x002fc800078e0202 */
[----:B------:R-:W-:Y:S01]  /*03c0*/  IMAD.WIDE R12, R13, 0x4, R24 ;  /* 0x000000040d0c7825 */ /* 0x000fe200078e0218 */
[----:B---3--:R-:W-:-:S03]  /*03d0*/  CS2R R14, SRZ ;  /* 0x00000000000e7805 */ /* 0x008fc6000001ff00 */
[----:B------:R-:W-:Y:S01]  /*03e0*/  IMAD.IADD R23, R2, 0x1, R21 ;  /* 0x0000000102177824 */ /* 0x000fe200078e0215 */
[----:B------:R1:W3:Y:S03]  /*03f0*/  @P0 LDG.E.EL.128 R16, desc[UR6][R12.64] ;  /* 0x000000060c100981 */ /* 0x0002e6000c2e1d00 */
[----:B------:R-:W-:Y:S01]  /*0400*/  IMAD.WIDE R22, R23, 0x4, R24 ;  /* 0x0000000417167825 */ /* 0x000fe200078e0218 */
[----:B-1----:R-:W-:-:S06]  /*0410*/  CS2R R12, SRZ ;  /* 0x00000000000c7805 */ /* 0x002fcc000001ff00 */
[----:B------:R1:W3:Y:S01]  /*0420*/  @P0 LDG.E.EL.128 R12, desc[UR6][R22.64] ;  /* 0x00000006160c0981 */ /* 0x0002e2000c2e1d00 */
[----:B------:R-:W-:-:S04]  /*0430*/  VIADD R21, R20, 0x240 ;  /* 0x0000024014157836 */ /* 0x000fc80000000000 */
[----:B-1----:R-:W-:-:S04]  /*0440*/  IMAD.IADD R23, R2, 0x1, R21 ;  /* 0x0000000102177824 */ /* 0x002fc800078e0215 */
[----:B------:R-:W-:Y:S01]  /*0450*/  IMAD.WIDE R22, R23, 0x4, R24 ;  /* 0x0000000417167825 */ /* 0x000fe200078e0218 */
[C---:B--2---:R-:W-:Y:S02]  /*0460*/  FSETP.GT.AND P2, PT, R4.reuse, R8, PT ;  /* 0x000000080400720b */ /* 0x044fe40003f44000 */
[----:B------:R-:W-:Y:S02]  /*0470*/  FSETP.NAN.AND P3, PT, R4, R4, PT ;  /* 0x000000040400720b */ /* 0x000fe40003f68000 */
[C---:B------:R-:W-:Y:S02]  /*0480*/  FSETP.GT.AND P4, PT, R5.reuse, R9, PT ;  /* 0x000000090500720b */ /* 0x040fe40003f84000 */
[----:B------:R-:W-:-:S07]  /*0490*/  FSETP.NAN.AND P5, PT, R5, R5, PT ;  /* 0x000000050500720b */ /* 0x000fce0003fa8000 */
[----:B------:R-:W-:Y:S02]  /*04a0*/  @!P2 FSEL R4, R4, R8, P3 ;  /* 0x000000080404a208 */ /* 0x000fe40001800000 */
[C---:B------:R-:W-:Y:S02]  /*04b0*/  FSETP.GT.AND P2, PT, R6.reuse, R10, PT ;  /* 0x0000000a0600720b */ /* 0x040fe40003f44000 */
[----:B------:R-:W-:Y:S02]  /*04c0*/  FSETP.GT.AND P3, PT, R7, R11, PT ;  /* 0x0000000b0700720b */ /* 0x000fe40003f64000 */
[----:B------:R-:W-:Y:S02]  /*04d0*/  @!P4 FSEL R5, R5, R9, P5 ;  /* 0x000000090505c208 */ /* 0x000fe40002800000 */
[----:B------:R-:W-:-:S07]  /*04e0*/  FSETP.NAN.AND P6, PT, R6, R6, PT ;  /* 0x000000060600720b */ /* 0x000fce0003fc8000 */
[----:B------:R-:W-:Y:S02]  /*04f0*/  @!P2 FSEL R6, R6, R10, P6 ;  /* 0x0000000a0606a208 */ /* 0x000fe40003000000 */
[----:B------:R-:W-:Y:S02]  /*0500*/  FSETP.NAN.AND P2, PT, R7, R7, PT ;  /* 0x000000070700720b */ /* 0x000fe40003f48000 */
[----:B---3--:R-:W-:Y:S02]  /*0510*/  FSETP.GT.AND P5, PT, R13, R17, PT ;  /* 0x000000110d00720b */ /* 0x008fe40003fa4000 */
[----:B------:R-:W-:Y:S02]  /*0520*/  FSETP.GT.AND P4, PT, R12, R16, PT ;  /* 0x000000100c00720b */ /* 0x000fe40003f84000 */
[----:B------:R-:W-:Y:S01]  /*0530*/  @!P3 FSEL R7, R7, R11, P2 ;  /* 0x0000000b0707b208 */ /* 0x000fe20001000000 */
[----:B------:R-:W-:Y:S01]  /*0540*/  IMAD.IADD R10, R0, 0x1, R21 ;  /* 0x00000001000a7824 */ /* 0x000fe200078e0215 */
[----:B------:R-:W-:-:S02]  /*0550*/  FSETP.NAN.AND P3, PT, R13, R13, PT ;  /* 0x0000000d0d00720b */ /* 0x000fc40003f68000 */
[----:B------:R-:W-:Y:S02]  /*0560*/  FSETP.NAN.AND P2, PT, R12, R12, PT ;  /* 0x0000000c0c00720b */ /* 0x000fe40003f48000 */
[----:B------:R-:W-:-:S03]  /*0570*/  CS2R R8, SRZ ;  /* 0x0000000000087805 */ /* 0x000fc6000001ff00 */
[----:B------:R-:W-:Y:S01]  /*0580*/  @!P5 FSEL R13, R13, R17, P3 ;  /* 0x000000110d0dd208 */ /* 0x000fe20001800000 */
[----:B------:R-:W-:Y:S01]  /*0590*/  IMAD R17, R3, 0x4ec0, R10 ;  /* 0x00004ec003117824 */ /* 0x000fe200078e020a */
[----:B------:R-:W-:Y:S02]  /*05a0*/  @!P4 FSEL R12, R12, R16, P2 ;  /* 0x000000100c0cc208 */ /* 0x000fe40001000000 */
[----:B------:R-:W-:Y:S01]  /*05b0*/  CS2R R10, SRZ ;  /* 0x00000000000a7805 */ /* 0x000fe2000001ff00 */
[----:B------:R-:W-:Y:S01]  /*05c0*/  IMAD.WIDE R16, R17, 0x4, R24 ;  /* 0x0000000411107825 */ /* 0x000fe200078e0218 */
[----:B------:R-:W-:-:S04]  /*05d0*/  FSETP.GT.AND P4, PT, R14, R18, PT ;  /* 0x000000120e00720b */ /* 0x000fc80003f84000 */
[----:B------:R1:W2:Y:S01]  /*05e0*/  @P1 LDG.E.EL.128 R8, desc[UR6][R16.64] ;  /* 0x0000000610081981 */ /* 0x0002a2000c2e1d00 */
[----:B------:R-:W-:Y:S02]  /*05f0*/  FSETP.GT.AND P3, PT, R15, R19, PT ;  /* 0x000000130f00720b */ /* 0x000fe40003f64000 */
[----:B------:R-:W-:-:S06]  /*0600*/  FSETP.NAN.AND P5, PT, R14, R14, PT ;  /* 0x0000000e0e00720b */ /* 0x000fcc0003fa8000 */
[----:B------:R-:W-:Y:S02]  /*0610*/  @!P4 FSEL R14, R14, R18, P5 ;  /* 0x000000120e0ec208 */ /* 0x000fe40002800000 */
[C---:B------:R-:W-:Y:S02]  /*0620*/  FSETP.NAN.AND P4, PT, R15.reuse, R15, PT ;  /* 0x0000000f0f00720b */ /* 0x040fe40003f88000 */
[----:B-1----:R-:W-:Y:S02]  /*0630*/  CS2R R16, SRZ ;  /* 0x0000000000107805 */ /* 0x002fe4000001ff00 */
[----:B------:R-:W-:Y:S02]  /*0640*/  @!P3 FSEL R15, R15, R19, P4 ;  /* 0x000000130f0fb208 */ /* 0x000fe40002000000 */
[----:B------:R-:W-:-:S06]  /*0650*/  CS2R R18, SRZ ;  /* 0x0000000000127805 */ /* 0x000fcc000001ff00 */
[----:B------:R1:W3:Y:S01]  /*0660*/  @P0 LDG.E.EL.128 R16, desc[UR6][R22.64] ;  /* 0x0000000616100981 */ /* 0x0002e2000c2e1d00 */
[----:B------:R-:W-:-:S04]  /*0670*/  VIADD R21, R20, 0x2760 ;  /* 0x0000276014157836 */ /* 0x000fc80000000000 */
[----:B-1----:R-:W-:-:S04]  /*0680*/  IMAD.IADD R23, R2, 0x1, R21 ;  /* 0x0000000102177824 */ /* 0x002fc800078e0215 */
[----:B------:R-:W-:Y:S01]  /*0690*/  IMAD.WIDE R22, R23, 0x4, R24 ;  /* 0x0000000417167825 */ /* 0x000fe200078e0218 */
[-C--:B--2---:R-:W-:Y:S02]  /*06a0*/  FSETP.NAN.AND P2, PT, R8, R8.reuse, PT ;  /* 0x000000080800720b */ /* 0x084fe40003f48000 */
[----:B------:R-:W-:Y:S02]  /*06b0*/  FSETP.GEU.AND P5, PT, R4, R8, PT ;  /* 0x000000080400720b */ /* 0x000fe40003fae000 */
[----:B------:R-:W-:Y:S02]  /*06c0*/  FSETP.NAN.AND P4, PT, R9, R9, PT ;  /* 0x000000090900720b */ /* 0x000fe40003f88000 */
[----:B------:R-:W-:-:S07]  /*06d0*/  FSETP.NAN.AND P3, PT, R11, R11, PT ;  /* 0x0000000b0b00720b */ /* 0x000fce0003f68000 */
[----:B------:R-:W-:Y:S02]  /*06e0*/  @!P2 FSEL R8, R8, R4, !P5 ;  /* 0x000000040808a208 */ /* 0x000fe40006800000 */
[-C--:B------:R-:W-:Y:S02]  /*06f0*/  FSETP.NAN.AND P2, PT, R10, R10.reuse, PT ;  /* 0x0000000a0a00720b */ /* 0x080fe40003f48000 */
[----:B------:R-:W-:Y:S02]  /*0700*/  FSETP.GEU.AND P5, PT, R5, R9, PT ;  /* 0x000000090500720b */ /* 0x000fe40003fae000 */
[----:B------:R-:W-:Y:S02]  /*0710*/  FSETP.GEU.AND P6, PT, R6, R10, PT ;  /* 0x0000000a0600720b */ /* 0x000fe40003fce000 */
[----:B------:R-:W-:Y:S02]  /*0720*/  @!P4 FSEL R9, R9, R5, !P5 ;  /* 0x000000050909c208 */ /* 0x000fe40006800000 */
[----:B---3--:R-:W-:-:S02]  /*0730*/  FSETP.NAN.AND P5, PT, R17, R17, PT ;  /* 0x000000111100720b */ /* 0x008fc40003fa8000 */
[----:B------:R-:W-:-:S03]  /*0740*/  FSETP.NAN.AND P4, PT, R16, R16, PT ;  /* 0x000000101000720b */ /* 0x000fc60003f88000 */
[----:B------:R-:W-:Y:S02]  /*0750*/  @!P2 FSEL R10, R10, R6, !P6 ;  /* 0x000000060a0aa208 */ /* 0x000fe40007000000 */
[----:B------:R-:W-:Y:S01]  /*0760*/  FSETP.GEU.AND P2, PT, R7, R11, PT ;  /* 0x0000000b0700720b */ /* 0x000fe20003f4e000 */
[----:B------:R-:W-:-:S03]  /*0770*/  IMAD.IADD R6, R0, 0x1, R21 ;  /* 0x0000000100067824 */ /* 0x000fc600078e0215 */
[----:B------:R-:W-:Y:S02]  /*0780*/  @!P3 FSEL R11, R11, R7, !P2 ;  /* 0x000000070b0bb208 */ /* 0x000fe40005000000 */
[----:B------:R-:W-:Y:S02]  /*0790*/  FSETP.GEU.AND P3, PT, R13, R17, PT ;  /* 0x000000110d00720b */ /* 0x000fe40003f6e000 */
[----:B------:R-:W-:Y:S02]  /*07a0*/  FSETP.GEU.AND P2, PT, R12, R16, PT ;  /* 0x000000100c00720b */ /* 0x000fe40003f4e000 */
[----:B------:R-:W-:Y:S01]  /*07b0*/  @!P5 FSEL R17, R17, R13, !P3 ;  /* 0x0000000d1111d208 */ /* 0x000fe20005800000 */
[----:B------:R-:W-:Y:S01]  /*07c0*/  IMAD R13, R3, 0x4ec0, R6 ;  /* 0x00004ec0030d7824 */ /* 0x000fe200078e0206 */
[----:B------:R-:W-:Y:S02]  /*07d0*/  @!P4 FSEL R16, R16, R12, !P2 ;  /* 0x0000000c1010c208 */ /* 0x000fe40005000000 */
[----:B------:R-:W-:-:S02]  /*07e0*/  CS2R R4, SRZ ;  /* 0x0000000000047805 */ /* 0x000fc4000001ff00 */
[----:B------:R-:W-:Y:S01]  /*07f0*/  CS2R R6, SRZ ;  /* 0x0000000000067805 */ /* 0x000fe2000001ff00 */
[----:B------:R-:W-:Y:S01]  /*0800*/  IMAD.WIDE R12, R13, 0x4, R24 ;  /* 0x000000040d0c7825 */ /* 0x000fe200078e0218 */
[----:B------:R-:W-:-:S04]  /*0810*/  FSETP.NAN.AND P4, PT, R18, R18, PT ;  /* 0x000000121200720b */ /* 0x000fc80003f88000 */
[----:B------:R1:W2:Y:S01]  /*0820*/  @P1 LDG.E.EL.128 R4, desc[UR6][R12.64] ;  /* 0x000000060c041981 */ /* 0x0002a2000c2e1d00 */
[----:B------:R-:W-:Y:S02]  /*0830*/  FSETP.NAN.AND P3, PT, R19, R19, PT ;  /* 0x000000131300720b */ /* 0x000fe40003f68000 */
[----:B------:R-:W-:-:S06]  /*0840*/  FSETP.GEU.AND P5, PT, R14, R18, PT ;  /* 0x000000120e00720b */ /* 0x000fcc0003fae000 */
[----:B------:R-:W-:Y:S02]  /*0850*/  @!P4 FSEL R18, R18, R14, !P5 ;  /* 0x0000000e1212c208 */ /* 0x000fe40006800000 */
[----:B------:R-:W-:Y:S02]  /*0860*/  FSETP.GEU.AND P4, PT, R15, R19, PT ;  /* 0x000000130f00720b */ /* 0x000fe40003f8e000 */
[----:B-1----:R-:W-:Y:S02]  /*0870*/  CS2R R12, SRZ ;  /* 0x00000000000c7805 */ /* 0x002fe4000001ff00 */
[----:B------:R-:W-:Y:S02]  /*0880*/  @!P3 FSEL R19, R19, R15, !P4 ;  /* 0x0000000f1313b208 */ /* 0x000fe40006000000 */
        /* <DEDUP_REMOVED lines=99> */
[----:B------:R-:W-:-:S05]  /*0ec0*/  IMAD.WIDE R16, R17, 0x4, R24 ;  /* 0x0000000411107825 */ /* 0x000fca00078e0218 */
[----:B------:R1:W2:Y:S01]  /*0ed0*/  @P1 LDG.E.EL.128 R8, desc[UR6][R16.64] ;  /* 0x0000000610081981 */ /* 0x0002a2000c2e1d00 */
[-C--:B------:R-:W-:Y:S02]  /*0ee0*/  FSETP.NAN.AND P4, PT, R14, R14.reuse, PT ;  /* 0x0000000e0e00720b */ /* 0x080fe40003f88000 */
[----:B------:R-:W-:Y:S02]  /*0ef0*/  FSETP.NAN.AND P3, PT, R15, R15, PT ;  /* 0x0000000f0f00720b */ /* 0x000fe40003f68000 */
[----:B------:R-:W-:-:S09]  /*0f00*/  FSETP.GEU.AND P5, PT, R18, R14, PT ;  /* 0x0000000e1200720b */ /* 0x000fd20003fae000 */
[----:B------:R-:W-:Y:S02]  /*0f10*/  @!P4 FSEL R14, R14, R18, !P5 ;  /* 0x000000120e0ec208 */ /* 0x000fe40006800000 */
[----:B------:R-:W-:Y:S02]  /*0f20*/  FSETP.GEU.AND P4, PT, R19, R15, PT ;  /* 0x0000000f1300720b */ /* 0x000fe40003f8e000 */
[----:B-1----:R-:W-:Y:S02]  /*0f30*/  CS2R R16, SRZ ;  /* 0x0000000000107805 */ /* 0x002fe4000001ff00 */
[----:B------:R-:W-:Y:S02]  /*0f40*/  @!P3 FSEL R15, R15, R19, !P4 ;  /* 0x000000130f0fb208 */ /* 0x000fe40006000000 */
[----:B------:R-:W-:-:S06]  /*0f50*/  CS2R R18, SRZ ;  /* 0x0000000000127805 */ /* 0x000fcc000001ff00 */
[----:B------:R1:W3:Y:S01]  /*0f60*/  @P0 LDG.E.EL.128 R16, desc[UR6][R22.64] ;  /* 0x0000000616100981 */ /* 0x0002e2000c2e1d00 */
[C---:B------:R-:W-:Y:S02]  /*0f70*/  VIADD R21, R20.reuse, 0x4fe0 ;  /* 0x00004fe014157836 */ /* 0x040fe40000000000 */
[----:B------:R-:W-:Y:S02]  /*0f80*/  VIADD R20, R20, 0x5100 ;  /* 0x0000510014147836 */ /* 0x000fe40000000000 */
[C---:B------:R-:W-:Y:S02]  /*0f90*/  IMAD.IADD R27, R2.reuse, 0x1, R21 ;  /* 0x00000001021b7824 */ /* 0x040fe400078e0215 */
[----:B------:R-:W-:Y:S01]  /*0fa0*/  IMAD.IADD R2, R2, 0x1, R20 ;  /* 0x0000000102027824 */ /* 0x000fe200078e0214 */
[----:B--2---:R-:W-:Y:S02]  /*0fb0*/  FSETP.NAN.AND P2, PT, R8, R8, PT ;  /* 0x000000080800720b */ /* 0x004fe40003f48000 */
[----:B------:R-:W-:-:S02]  /*0fc0*/  FSETP.NAN.AND P3, PT, R9, R9, PT ;  /* 0x000000090900720b */ /* 0x000fc40003f68000 */
[----:B------:R-:W-:Y:S02]  /*0fd0*/  FSETP.GEU.AND P5, PT, R4, R8, PT ;  /* 0x000000080400720b */ /* 0x000fe40003fae000 */
[----:B------:R-:W-:-:S07]  /*0fe0*/  FSETP.GEU.AND P4, PT, R5, R9, PT ;  /* 0x000000090500720b */ /* 0x000fce0003f8e000 */
[----:B------:R-:W-:Y:S02]  /*0ff0*/  @!P2 FSEL R8, R8, R4, !P5 ;  /* 0x000000040808a208 */ /* 0x000fe40006800000 */
[-C--:B------:R-:W-:Y:S02]  /*1000*/  FSETP.NAN.AND P2, PT, R10, R10.reuse, PT ;  /* 0x0000000a0a00720b */ /* 0x080fe40003f48000 */
[----:B------:R-:W-:Y:S02]  /*1010*/  @!P3 FSEL R9, R9, R5, !P4 ;  /* 0x000000050909b208 */ /* 0x000fe40006000000 */
[----:B------:R-:W-:Y:S02]  /*1020*/  FSETP.NAN.AND P4, PT, R11, R11, PT ;  /* 0x0000000b0b00720b */ /* 0x000fe40003f88000 */
[----:B------:R-:W-:Y:S01]  /*1030*/  FSETP.GEU.AND P5, PT, R6, R10, PT ;  /* 0x0000000a0600720b */ /* 0x000fe20003fae000 */
[----:B------:R-:W-:-:S06]  /*1040*/  IMAD.IADD R4, R0, 0x1, R21 ;  /* 0x0000000100047824 */ /* 0x000fcc00078e0215 */
[----:B------:R-:W-:Y:S02]  /*1050*/  @!P2 FSEL R10, R10, R6, !P5 ;  /* 0x000000060a0aa208 */ /* 0x000fe40006800000 */
[----:B------:R-:W-:Y:S01]  /*1060*/  FSETP.GEU.AND P2, PT, R7, R11, PT ;  /* 0x0000000b0700720b */ /* 0x000fe20003f4e000 */
[----:B-1----:R-:W-:Y:S01]  /*1070*/  IMAD R23, R3, 0x4ec0, R4 ;  /* 0x00004ec003177824 */ /* 0x002fe200078e0204 */
[----:B------:R-:W-:Y:S02]  /*1080*/  CS2R R4, SRZ ;  /* 0x0000000000047805 */ /* 0x000fe4000001ff00 */
[----:B------:R-:W-:Y:S02]  /*1090*/  @!P4 FSEL R11, R11, R7, !P2 ;  /* 0x000000070b0bc208 */ /* 0x000fe40005000000 */
[----:B------:R-:W-:Y:S01]  /*10a0*/  CS2R R6, SRZ ;  /* 0x0000000000067805 */ /* 0x000fe2000001ff00 */
[----:B------:R-:W-:-:S05]  /*10b0*/  IMAD.WIDE R22, R23, 0x4, R24 ;  /* 0x0000000417167825 */ /* 0x000fca00078e0218 */
[----:B------:R1:W2:Y:S01]  /*10c0*/  @P1 LDG.E.EL.128 R4, desc[UR6][R22.64] ;  /* 0x0000000616041981 */ /* 0x0002a2000c2e1d00 */
[-C--:B---3--:R-:W-:Y:S02]  /*10d0*/  FSETP.NAN.AND P3, PT, R16, R16.reuse, PT ;  /* 0x000000101000720b */ /* 0x088fe40003f68000 */
[-C--:B------:R-:W-:Y:S02]  /*10e0*/  FSETP.NAN.AND P2, PT, R17, R17.reuse, PT ;  /* 0x000000111100720b */ /* 0x080fe40003f48000 */
[----:B------:R-:W-:Y:S02]  /*10f0*/  FSETP.GEU.AND P5, PT, R12, R16, PT ;  /* 0x000000100c00720b */ /* 0x000fe40003fae000 */
[----:B------:R-:W-:Y:S01]  /*1100*/  FSETP.GEU.AND P4, PT, R13, R17, PT ;  /* 0x000000110d00720b */ /* 0x000fe20003f8e000 */
[----:B------:R-:W-:Y:S01]  /*1110*/  IMAD.IADD R0, R0, 0x1, R20 ;  /* 0x0000000100007824 */ /* 0x000fe200078e0214 */
[----:B------:R-:W-:Y:S02]  /*1120*/  CS2R R20, SRZ ;  /* 0x0000000000147805 */ /* 0x000fe4000001ff00 */
[----:B-1----:R-:W-:-:S03]  /*1130*/  CS2R R22, SRZ ;  /* 0x0000000000167805 */ /* 0x002fc6000001ff00 */
[----:B------:R-:W-:Y:S02]  /*1140*/  @!P3 FSEL R16, R16, R12, !P5 ;  /* 0x0000000c1010b208 */ /* 0x000fe40006800000 */
[----:B------:R-:W-:Y:S01]  /*1150*/  @!P2 FSEL R17, R17, R13, !P4 ;  /* 0x0000000d1111a208 */ /* 0x000fe20006000000 */
[----:B------:R-:W-:-:S05]  /*1160*/  IMAD.WIDE R12, R27, 0x4, R24 ;  /* 0x000000041b0c7825 */ /* 0x000fca00078e0218 */
[----:B------:R1:W3:Y:S01]  /*1170*/  @P0 LDG.E.EL.128 R20, desc[UR6][R12.64] ;  /* 0x000000060c140981 */ /* 0x0002e2000c2e1d00 */
[----:B------:R-:W-:Y:S01]  /*1180*/  IMAD R3, R3, 0x4ec0, R0 ;  /* 0x00004ec003037824 */ /* 0x000fe200078e0200 */
[----:B------:R-:W-:Y:S02]  /*1190*/  CS2R R26, SRZ ;  /* 0x00000000001a7805 */ /* 0x000fe4000001ff00 */
[----:B------:R-:W-:Y:S02]  /*11a0*/  FSETP.NAN.AND P3, PT, R18, R18, PT ;  /* 0x000000121200720b */ /* 0x000fe40003f68000 */
[----:B------:R-:W-:Y:S01]  /*11b0*/  FSETP.NAN.AND P2, PT, R19, R19, PT ;  /* 0x000000131300720b */ /* 0x000fe20003f48000 */
[----:B-1----:R-:W-:-:S04]  /*11c0*/  IMAD.WIDE R12, R3, 0x4, R24 ;  /* 0x00000004030c7825 */ /* 0x002fc800078e0218 */
[----:B------:R-:W-:Y:S01]  /*11d0*/  IMAD.WIDE R2, R2, 0x4, R24 ;  /* 0x0000000402027825 */ /* 0x000fe200078e0218 */
[----:B------:R-:W-:Y:S02]  /*11e0*/  CS2R R24, SRZ ;  /* 0x0000000000187805 */ /* 0x000fe4000001ff00 */
[----:B------:R-:W-:-:S04]  /*11f0*/  FSETP.GEU.AND P5, PT, R14, R18, PT ;  /* 0x000000120e00720b */ /* 0x000fc80003fae000 */
[----:B------:R1:W4:Y:S01]  /*1200*/  @P1 LDG.E.EL.128 R24, desc[UR6][R12.64] ;  /* 0x000000060c181981 */ /* 0x000322000c2e1d00 */
[----:B------:R-:W-:Y:S02]  /*1210*/  FSETP.GEU.AND P4, PT, R15, R19, PT ;  /* 0x000000130f00720b */ /* 0x000fe40003f8e000 */
[----:B------:R-:W-:Y:S02]  /*1220*/  @!P3 FSEL R18, R18, R14, !P5 ;  /* 0x0000000e1212b208 */ /* 0x000fe40006800000 */
[----:B------:R-:W-:Y:S02]  /*1230*/  @!P2 FSEL R19, R19, R15, !P4 ;  /* 0x0000000f1313a208 */ /* 0x000fe40006000000 */
[----:B------:R-:W-:Y:S02]  /*1240*/  CS2R R14, SRZ ;  /* 0x00000000000e7805 */ /* 0x000fe4000001ff00 */
[----:B-1----:R-:W-:-:S06]  /*1250*/  CS2R R12, SRZ ;  /* 0x00000000000c7805 */ /* 0x002fcc000001ff00 */
[----:B------:R1:W5:Y:S01]  /*1260*/  @P0 LDG.E.EL.128 R12, desc[UR6][R2.64] ;  /* 0x00000006020c0981 */ /* 0x000362000c2e1d00 */
[----:B------:R-:W1:Y:S01]  /*1270*/  S2UR UR5, SR_CgaCtaId ;  /* 0x00000000000579c3 */ /* 0x000e620000008800 */
[----:B------:R-:W-:Y:S02]  /*1280*/  UMOV UR4, 0x400 ;  /* 0x0000040000047882 */ /* 0x000fe40000000000 */
[----:B01----:R-:W-:Y:S01]  /*1290*/  UPRMT UR4, UR5, 0x654, UR4 ;  /* 0x0000065405047896 */ /* 0x003fe20008000004 */
[-C--:B--2---:R-:W-:Y:S02]  /*12a0*/  FSETP.NAN.AND P3, PT, R4, R4.reuse, PT ;  /* 0x000000040400720b */ /* 0x084fe40003f68000 */
[----:B------:R-:W-:Y:S02]  /*12b0*/  FSETP.NAN.AND P1, PT, R5, R5, PT ;  /* 0x000000050500720b */ /* 0x000fe40003f28000 */
[----:B------:R-:W-:Y:S02]  /*12c0*/  FSETP.GEU.AND P5, PT, R8, R4, PT ;  /* 0x000000040800720b */ /* 0x000fe40003fae000 */
[----:B------:R-:W-:-:S07]  /*12d0*/  FSETP.NAN.AND P0, PT, R7, R7, PT ;  /* 0x000000070700720b */ /* 0x000fce0003f08000 */
[----:B------:R-:W-:Y:S02]  /*12e0*/  @!P3 FSEL R4, R4, R8, !P5 ;  /* 0x000000080404b208 */ /* 0x000fe40006800000 */
[----:B------:R-:W0:Y:S01]  /*12f0*/  S2R R8, SR_TID.X ;  /* 0x0000000000087919 */ /* 0x000e220000002100 */
[----:B------:R-:W-:Y:S02]  /*1300*/  FSETP.GEU.AND P3, PT, R9, R5, PT ;  /* 0x000000050900720b */ /* 0x000fe40003f6e000 */
[----:B------:R-:W-:Y:S02]  /*1310*/  FSETP.NAN.AND P2, PT, R6, R6, PT ;  /* 0x000000060600720b */ /* 0x000fe40003f48000 */
[----:B------:R-:W-:Y:S02]  /*1320*/  @!P1 FSEL R5, R5, R9, !P3 ;  /* 0x0000000905059208 */ /* 0x000fe40005800000 */
[----:B------:R-:W1:Y:S01]  /*1330*/  S2R R9, SR_TID.X ;  /* 0x0000000000097919 */ /* 0x000e620000002100 */
[----:B------:R-:W-:-:S02]  /*1340*/  FSETP.GEU.AND P1, PT, R11, R7, PT ;  /* 0x000000070b00720b */ /* 0x000fc40003f2e000 */
[----:B------:R-:W-:Y:S02]  /*1350*/  FSETP.GEU.AND P4, PT, R10, R6, PT ;  /* 0x000000060a00720b */ /* 0x000fe40003f8e000 */
[----:B------:R-:W-:Y:S02]  /*1360*/  @!P0 FSEL R7, R7, R11, !P1 ;  /* 0x0000000b07078208 */ /* 0x000fe40004800000 */
[----:B---3--:R-:W-:Y:S02]  /*1370*/  FSETP.NAN.AND P0, PT, R20, R20, PT ;  /* 0x000000141400720b */ /* 0x008fe40003f08000 */
[----:B------:R-:W-:Y:S02]  /*1380*/  @!P2 FSEL R6, R6, R10, !P4 ;  /* 0x0000000a0606a208 */ /* 0x000fe40006000000 */
[----:B------:R-:W-:Y:S02]  /*1390*/  FSETP.NAN.AND P1, PT, R21, R21, PT ;  /* 0x000000151500720b */ /* 0x000fe40003f28000 */
[----:B------:R-:W-:-:S02]  /*13a0*/  FSETP.NAN.AND P3, PT, R22, R22, PT ;  /* 0x000000161600720b */ /* 0x000fc40003f68000 */
[----:B------:R-:W-:Y:S02]  /*13b0*/  FSETP.NAN.AND P2, PT, R23, R23, PT ;  /* 0x000000171700720b */ /* 0x000fe40003f48000 */
[----:B------:R-:W-:Y:S02]  /*13c0*/  FSETP.GEU.AND P4, PT, R16, R20, PT ;  /* 0x000000141000720b */ /* 0x000fe40003f8e000 */
[----:B------:R-:W-:Y:S02]  /*13d0*/  FSETP.GEU.AND P5, PT, R18, R22, PT ;  /* 0x000000161200720b */ /* 0x000fe40003fae000 */
[----:B------:R-:W-:Y:S02]  /*13e0*/  @!P0 FSEL R20, R20, R16, !P4 ;  /* 0x0000001014148208 */ /* 0x000fe40006000000 */
[----:B----4-:R-:W-:Y:S02]  /*13f0*/  FSETP.NAN.AND P0, PT, R24, R24, PT ;  /* 0x000000181800720b */ /* 0x010fe40003f08000 */
[----:B------:R-:W-:-:S02]  /*1400*/  FSETP.GEU.AND P4, PT, R17, R21, PT ;  /* 0x000000151100720b */ /* 0x000fc40003f8e000 */
[----:B------:R-:W-:Y:S01]  /*1410*/  FSETP.GEU.AND P6, PT, R19, R23, PT ;  /* 0x000000171300720b */ /* 0x000fe20003fce000 */
[----:B0-----:R-:W-:Y:S01]  /*1420*/  IMAD.SHL.U32 R0, R8, 0x4, RZ ;  /* 0x0000000408007824 */ /* 0x001fe200078e00ff */
[----:B------:R-:W-:Y:S02]  /*1430*/  @!P1 FSEL R21, R21, R17, !P4 ;  /* 0x0000001115159208 */ /* 0x000fe40006000000 */
[----:B------:R-:W-:Y:S02]  /*1440*/  @!P3 FSEL R22, R22, R18, !P5 ;  /* 0x000000121616b208 */ /* 0x000fe40006800000 */
[----:B------:R-:W-:Y:S02]  /*1450*/  @!P2 FSEL R23, R23, R19, !P6 ;  /* 0x000000131717a208 */ /* 0x000fe40007000000 */
[----:B------:R-:W-:Y:S02]  /*1460*/  SHF.R.U32.HI R3, RZ, 0x3, R8 ;  /* 0x00000003ff037819 */ /* 0x000fe40000011608 */
[----:B------:R-:W-:-:S02]  /*1470*/  FSETP.NAN.AND P1, PT, R25, R25, PT ;  /* 0x000000191900720b */ /* 0x000fc40003f28000 */
[----:B------:R-:W-:Y:S02]  /*1480*/  FSETP.NAN.AND P3, PT, R26, R26, PT ;  /* 0x0000001a1a00720b */ /* 0x000fe40003f68000 */
[----:B------:R-:W-:Y:S02]  /*1490*/  FSETP.NAN.AND P2, PT, R27, R27, PT ;  /* 0x0000001b1b00720b */ /* 0x000fe40003f48000 */
[----:B------:R-:W-:Y:S02]  /*14a0*/  SGXT.U32 R3, R3, 0x4 ;  /* 0x000000040303781a */ /* 0x000fe40000000000 */
[----:B------:R-:W-:Y:S02]  /*14b0*/  LOP3.LUT R0, R0, 0x1fc, RZ, 0xc0, !PT ;  /* 0x000001fc00007812 */ /* 0x000fe400078ec0ff */
[----:B------:R-:W-:Y:S02]  /*14c0*/  FSETP.GEU.AND P4, PT, R4, R24, PT ;  /* 0x000000180400720b */ /* 0x000fe40003f8e000 */
[----:B-1----:R-:W-:Y:S01]  /*14d0*/  SHF.R.U32.HI R2, RZ, 0x5, R9 ;  /* 0x00000005ff027819 */ /* 0x002fe20000011609 */
[----:B------:R-:W-:Y:S01]  /*14e0*/  IMAD.IADD R0, R3, 0x1, R0 ;  /* 0x0000000103007824 */ /* 0x000fe200078e0200 */
[----:B------:R-:W-:-:S02]  /*14f0*/  @!P0 SEL R24, R24, R4, !P4 ;  /* 0x0000000418188207 */ /* 0x000fc40006000000 */
[----:B------:R-:W-:Y:S02]  /*1500*/  SGXT.U32 R2, R2, 0x2 ;  /* 0x000000020202781a */ /* 0x000fe40000000000 */
[----:B------:R-:W-:Y:S02]  /*1510*/  FSETP.GEU.AND P4, PT, R5, R25, PT ;  /* 0x000000190500720b */ /* 0x000fe40003f8e000 */
[----:B------:R-:W-:Y:S02]  /*1520*/  FSETP.GEU.AND P5, PT, R6, R26, PT ;  /* 0x0000001a0600720b */ /* 0x000fe40003fae000 */
[----:B------:R-:W-:Y:S02]  /*1530*/  FSETP.GEU.AND P6, PT, R7, R27, PT ;  /* 0x0000001b0700720b */ /* 0x000fe40003fce000 */
[----:B-----5:R-:W-:Y:S02]  /*1540*/  FSETP.NAN.AND P0, PT, R12, R12, PT ;  /* 0x0000000c0c00720b */ /* 0x020fe40003f08000 */
[----:B------:R-:W-:-:S02]  /*1550*/  LOP3.LUT R10, R29, R2, RZ, 0xfc, !PT ;  /* 0x000000021d0a7212 */ /* 0x000fc400078efcff */
[----:B------:R-:W-:Y:S02]  /*1560*/  @!P1 SEL R25, R25, R5, !P4 ;  /* 0x0000000519199207 */ /* 0x000fe40006000000 */
[----:B------:R-:W-:Y:S02]  /*1570*/  @!P3 SEL R26, R26, R6, !P5 ;  /* 0x000000061a1ab207 */ /* 0x000fe40006800000 */
[----:B------:R-:W-:Y:S02]  /*1580*/  @!P2 SEL R27, R27, R7, !P6 ;  /* 0x000000071b1ba207 */ /* 0x000fe40007000000 */
[----:B------:R-:W-:Y:S01]  /*1590*/  LEA R0, R0, UR4, 0x2 ;  /* 0x0000000400007c11 */ /* 0x000fe2000f8e10ff */
[----:B------:R-:W-:Y:S01]  /*15a0*/  IMAD.HI R11, R10, 0x71625345, RZ ;  /* 0x716253450a0b7827 */ /* 0x000fe200078e02ff */
[----:B------:R-:W-:Y:S02]  /*15b0*/  FSETP.GEU.AND P1, PT, R20, R12, PT ;  /* 0x0000000c1400720b */ /* 0x000fe40003f2e000 */
[----:B------:R-:W-:Y:S01]  /*15c0*/  FSETP.NAN.AND P3, PT, R13, R13, PT ;  /* 0x0000000d0d00720b */ /* 0x000fe20003f68000 */
[----:B------:R0:W-:Y:S04]  /*15d0*/  STS [R0], R24 ;  /* 0x0000001800007388 */ /* 0x0001e80000000800 */
[----:B------:R1:W-:Y:S04]  /*15e0*/  STS [R0+0x4], R25 ;  /* 0x0000041900007388 */ /* 0x0003e80000000800 */
[----:B------:R2:W-:Y:S04]  /*15f0*/  STS [R0+0x8], R26 ;  /* 0x0000081a00007388 */ /* 0x0005e80000000800 */
[----:B------:R-:W-:Y:S01]  /*1600*/  STS [R0+0xc], R27 ;  /* 0x00000c1b00007388 */ /* 0x000fe20000000800 */
[----:B------:R-:W-:-:S02]  /*1610*/  LOP3.LUT R16, R8, 0x7f, RZ, 0xc0, !PT ;  /* 0x0000007f08107812 */ /* 0x000fc400078ec0ff */
[----:B------:R-:W-:Y:S02]  /*1620*/  SHF.R.U32.HI R18, RZ, 0x1f, R11 ;  /* 0x0000001fff127819 */ /* 0x000fe4000001160b */
[----:B------:R-:W-:Y:S02]  /*1630*/  LOP3.LUT R28, R28, 0x1f, R9, 0xf8, !PT ;  /* 0x0000001f1c1c7812 */ /* 0x000fe400078ef809 */
[----:B------:R-:W-:Y:S01]  /*1640*/  @!P0 SEL R12, R12, R20, !P1 ;  /* 0x000000140c0c8207 */ /* 0x000fe20004800000 */
[----:B------:R-:W-:Y:S01]  /*1650*/  BAR.SYNC.DEFER_BLOCKING 0x0 ;  /* 0x0000000000007b1d */ /* 0x000fe20000010000 */
[----:B------:R-:W-:Y:S02]  /*1660*/  FSETP.NAN.AND P1, PT, R14, R14, PT ;  /* 0x0000000e0e00720b */ /* 0x000fe40003f28000 */
[----:B------:R-:W-:Y:S02]  /*1670*/  LOP3.LUT R17, R16, 0x100, RZ, 0xfc, !PT ;  /* 0x0000010010117812 */ /* 0x000fe400078efcff */
[----:B------:R-:W-:-:S02]  /*1680*/  LEA.HI.SX32 R11, R11, R18, 0x19 ;  /* 0x000000120b0b7211 */ /* 0x000fc400078fcaff */
[----:B------:R-:W-:Y:S02]  /*1690*/  LOP3.LUT R9, R29, 0x4, R2, 0xfe, !PT ;  /* 0x000000041d097812 */ /* 0x000fe400078efe02 */
[----:B------:R-:W-:Y:S01]  /*16a0*/  ISETP.GE.AND P0, PT, R28, 0x120, PT ;  /* 0x000001201c00780c */ /* 0x000fe20003f06270 */
[----:B0-----:R-:W-:Y:S01]  /*16b0*/  IMAD.IADD R24, R2, 0x1, R16 ;  /* 0x0000000102187824 */ /* 0x001fe200078e0210 */
[----:B------:R-:W-:Y:S02]  /*16c0*/  LOP3.LUT R8, R29, 0x8, R2, 0xfe, !PT ;  /* 0x000000081d087812 */ /* 0x000fe400078efe02 */
[----:B------:R-:W-:Y:S02]  /*16d0*/  LOP3.LUT R7, R29, 0xc, R2, 0xfe, !PT ;  /* 0x0000000c1d077812 */ /* 0x000fe400078efe02 */
[----:B------:R-:W-:Y:S02]  /*16e0*/  LOP3.LUT R6, R29, 0x10, R2, 0xfe, !PT ;  /* 0x000000101d067812 */ /* 0x000fe400078efe02 */
[----:B------:R-:W-:-:S02]  /*16f0*/  LOP3.LUT R5, R29, 0x14, R2, 0xfe, !PT ;  /* 0x000000141d057812 */ /* 0x000fc400078efe02 */
[----:B------:R-:W-:Y:S02]  /*1700*/  LOP3.LUT R4, R29, 0x18, R2, 0xfe, !PT ;  /* 0x000000181d047812 */ /* 0x000fe400078efe02 */
[----:B------:R-:W-:Y:S02]  /*1710*/  FSETP.GEU.AND P4, PT, R21, R13, PT ;  /* 0x0000000d1500720b */ /* 0x000fe40003f8e000 */
[C---:B------:R-:W-:Y:S02]  /*1720*/  LOP3.LUT R3, R16.reuse, 0x80, RZ, 0xfc, !PT ;  /* 0x0000008010037812 */ /* 0x040fe400078efcff */
[----:B------:R-:W-:Y:S02]  /*1730*/  LOP3.LUT R29, R29, 0x1c, R2, 0xfe, !PT ;  /* 0x0000001c1d1d7812 */ /* 0x000fe400078efe02 */
[----:B------:R-:W-:Y:S02]  /*1740*/  LOP3.LUT R19, R16, 0x180, RZ, 0xfc, !PT ;  /* 0x0000018010137812 */ /* 0x000fe400078efcff */
[----:B------:R-:W-:Y:S01]  /*1750*/  LEA.HI R2, R17, R16, RZ, 0x1b ;  /* 0x0000001011027211 */ /* 0x000fe200078fd8ff */
[----:B------:R-:W-:Y:S01]  /*1760*/  IMAD R17, R11, -0x121, R10 ;  /* 0xfffffedf0b117824 */ /* 0x000fe200078e020a */
[----:B------:R-:W-:Y:S01]  /*1770*/  ISETP.LT.AND P2, PT, R10, 0x484, !P0 ;  /* 0x000004840a00780c */ /* 0x000fe20004741270 */
[----:B------:R-:W-:Y:S01]  /*1780*/  IMAD.HI R10, R9, 0x71625345, RZ ;  /* 0x71625345090a7827 */ /* 0x000fe200078e02ff */
[----:B------:R-:W-:-:S02]  /*1790*/  @!P3 SEL R13, R13, R21, !P4 ;  /* 0x000000150d0db207 */ /* 0x000fc40006000000 */
[----:B------:R-:W-:Y:S02]  /*17a0*/  LEA.HI R3, R3, R16, RZ, 0x1b ;  /* 0x0000001003037211 */ /* 0x000fe400078fd8ff */
[----:B------:R-:W-:Y:S02]  /*17b0*/  FSETP.GEU.AND P4, PT, R22, R14, PT ;  /* 0x0000000e1600720b */ /* 0x000fe40003f8e000 */
[----:B------:R-:W-:Y:S01]  /*17c0*/  LEA.HI R16, R19, R16, RZ, 0x1b ;  /* 0x0000001013107211 */ /* 0x000fe200078fd8ff */
[----:B------:R-:W-:Y:S01]  /*17d0*/  IMAD R18, R28, 0x121, R17 ;  /* 0x000001211c127824 */ /* 0x000fe200078e0211 */
[----:B------:R-:W-:Y:S02]  /*17e0*/  SHF.R.U32.HI R17, RZ, 0x1f, R10 ;  /* 0x0000001fff117819 */ /* 0x000fe4000001160a */
[----:B------:R-:W-:Y:S02]  /*17f0*/  @!P1 SEL R14, R14, R22, !P4 ;  /* 0x000000160e0e9207 */ /* 0x000fe40006000000 */
[----:B------:R-:W-:-:S02]  /*1800*/  LEA R24, R24, UR4, 0x2 ;  /* 0x0000000418187c11 */ /* 0x000fc4000f8e10ff */
[----:B------:R-:W-:Y:S02]  /*1810*/  LEA R22, R3, UR4, 0x2 ;  /* 0x0000000403167c11 */ /* 0x000fe4000f8e10ff */
[----:B------:R-:W-:Y:S02]  /*1820*/  LEA R21, R2, UR4, 0x2 ;  /* 0x0000000402157c11 */ /* 0x000fe4000f8e10ff */
[----:B------:R-:W-:Y:S01]  /*1830*/  LEA R16, R16, UR4, 0x2 ;  /* 0x0000000410107c11 */ /* 0x000fe2000f8e10ff */
[----:B------:R-:W-:Y:S01]  /*1840*/  IMAD R11, R11, 0x36300, R18 ;  /* 0x000363000b0b7824 */ /* 0x000fe200078e0212 */
[----:B------:R-:W-:Y:S01]  /*1850*/  LEA.HI.SX32 R10, R10, R17, 0x19 ;  /* 0x000000110a0a7211 */ /* 0x000fe200078fcaff */
[----:B------:R-:W-:Y:S01]  /*1860*/  LDS R20, [R22+0x200] ;  /* 0x0002000016147984 */ /* 0x000fe20000000800 */
[-C--:B------:R-:W-:Y:S01]  /*1870*/  FSETP.NAN.AND P3, PT, R15, R15.reuse, PT ;  /* 0x0000000f0f00720b */ /* 0x080fe20003f68000 */
[----:B------:R-:W0:Y:S02]  /*1880*/  LDC.64 R2, c[0x0][0x218] ;  /* 0x00008600ff027b82 */ /* 0x000e240000000a00 */
[----:B------:R-:W3:Y:S04]  /*1890*/  LDS R17, [R24] ;  /* 0x0000000018117984 */ /* 0x000ee80000000800 */
[----:B------:R-:W4:Y:S04]  /*18a0*/  LDS R19, [R21+0x400] ;  /* 0x0004000015137984 */ /* 0x000f280000000800 */
[----:B------:R-:W5:Y:S01]  /*18b0*/  LDS R18, [R16+0x600] ;  /* 0x0006000010127984 */ /* 0x000f620000000800 */
[----:B------:R-:W-:Y:S01]  /*18c0*/  BAR.SYNC.DEFER_BLOCKING 0x0 ;  /* 0x0000000000007b1d */ /* 0x000fe20000010000 */
[----:B------:R-:W-:-:S04]  /*18d0*/  FSETP.GEU.AND P1, PT, R23, R15, PT ;  /* 0x0000000f1700720b */ /* 0x000fc80003f2e000 */
[----:B------:R-:W-:Y:S01]  /*18e0*/  @!P3 SEL R15, R15, R23, !P1 ;  /* 0x000000170f0fb207 */ /* 0x000fe20004800000 */
[----:B------:R-:W-:Y:S04]  /*18f0*/  STS [R0], R12 ;  /* 0x0000000c00007388 */ /* 0x000fe80000000800 */
[----:B------:R0:W-:Y:S04]  /*1900*/  STS [R0+0x4], R13 ;  /* 0x0000040d00007388 */ /* 0x0001e80000000800 */
[----:B------:R0:W-:Y:S04]  /*1910*/  STS [R0+0x8], R14 ;  /* 0x0000080e00007388 */ /* 0x0001e80000000800 */
[----:B------:R0:W-:Y:S01]  /*1920*/  STS [R0+0xc], R15 ;  /* 0x00000c0f00007388 */ /* 0x0001e20000000800 */
[----:B------:R-:W-:Y:S01]  /*1930*/  BAR.SYNC.DEFER_BLOCKING 0x0 ;  /* 0x0000000000007b1d */ /* 0x000fe20000010000 */
[----:B------:R-:W-:Y:S01]  /*1940*/  ISETP.LT.AND P6, PT, R9, 0x484, !P0 ;  /* 0x000004840900780c */ /* 0x000fe200047c1270 */
[----:B------:R-:W-:-:S02]  /*1950*/  IMAD R9, R10, -0x121, R9 ;  /* 0xfffffedf0a097824 */ /* 0x000fc400078e0209 */
[----:B-1----:R-:W-:-:S04]  /*1960*/  IMAD.HI R25, R8, 0x71625345, RZ ;  /* 0x7162534508197827 */ /* 0x002fc800078e02ff */
[----:B------:R-:W-:Y:S01]  /*1970*/  IMAD R9, R10, 0x36300, R9 ;  /* 0x000363000a097824 */ /* 0x000fe200078e0209 */
[----:B------:R-:W-:Y:S01]  /*1980*/  SHF.R.U32.HI R10, RZ, 0x1f, R25 ;  /* 0x0000001fff0a7819 */ /* 0x000fe20000011619 */
[----:B------:R-:W-:-:S03]  /*1990*/  IMAD.HI R23, R7, 0x71625345, RZ ;  /* 0x7162534507177827 */ /* 0x000fc600078e02ff */
[----:B------:R-:W-:Y:S01]  /*19a0*/  LEA.HI.SX32 R25, R25, R10, 0x19 ;  /* 0x0000000a19197211 */ /* 0x000fe200078fcaff */
[----:B--2---:R-:W-:Y:S01]  /*19b0*/  IMAD.HI R26, R6, 0x71625345, RZ ;  /* 0x71625345061a7827 */ /* 0x004fe200078e02ff */
[----:B------:R-:W-:Y:S01]  /*19c0*/  ISETP.LT.AND P1, PT, R8, 0x484, !P0 ;  /* 0x000004840800780c */ /* 0x000fe20004721270 */
[----:B------:R-:W1:Y:S04]  /*19d0*/  LDS R24, [R24] ;  /* 0x0000000018187984 */ /* 0x000e680000000800 */
[----:B------:R-:W2:Y:S04]  /*19e0*/  LDS R22, [R22+0x200] ;  /* 0x0002000016167984 */ /* 0x000ea80000000800 */
[----:B------:R-:W1:Y:S01]  /*19f0*/  LDS R21, [R21+0x400] ;  /* 0x0004000015157984 */ /* 0x000e620000000800 */
[----:B------:R-:W-:Y:S01]  /*1a00*/  SHF.R.U32.HI R10, RZ, 0x1f, R23 ;  /* 0x0000001fff0a7819 */ /* 0x000fe20000011617 */
[----:B0-----:R-:W-:-:S04]  /*1a10*/  IMAD.HI R13, R5, 0x71625345, RZ ;  /* 0x71625345050d7827 */ /* 0x001fc800078e02ff */
[----:B------:R-:W-:Y:S02]  /*1a20*/  IMAD R8, R25, -0x121, R8 ;  /* 0xfffffedf19087824 */ /* 0x000fe400078e0208 */
[----:B------:R-:W-:Y:S01]  /*1a30*/  IMAD.HI R14, R4, 0x71625345, RZ ;  /* 0x71625345040e7827 */ /* 0x000fe200078e02ff */
[----:B------:R-:W-:Y:S02]  /*1a40*/  SHF.R.U32.HI R27, RZ, 0x1f, R26 ;  /* 0x0000001fff1b7819 */ /* 0x000fe4000001161a */
[----:B------:R-:W-:Y:S01]  /*1a50*/  LEA.HI.SX32 R12, R23, R10, 0x19 ;  /* 0x0000000a170c7211 */ /* 0x000fe200078fcaff */
[----:B------:R-:W-:Y:S01]  /*1a60*/  IMAD R25, R25, 0x36300, R8 ;  /* 0x0003630019197824 */ /* 0x000fe200078e0208 */
[----:B------:R-:W-:Y:S01]  /*1a70*/  SHF.R.U32.HI R8, RZ, 0x1f, R13 ;  /* 0x0000001fff087819 */ /* 0x000fe2000001160d */
[----:B------:R-:W-:Y:S01]  /*1a80*/  IMAD.WIDE R10, R11, 0x4, R2 ;  /* 0x000000040b0a7825 */ /* 0x000fe200078e0202 */
[----:B------:R-:W-:Y:S02]  /*1a90*/  SHF.R.U32.HI R15, RZ, 0x1f, R14 ;  /* 0x0000001fff0f7819 */ /* 0x000fe4000001160e */
[----:B------:R-:W-:-:S02]  /*1aa0*/  LEA.HI.SX32 R23, R26, R27, 0x19 ;  /* 0x0000001b1a177211 */ /* 0x000fc400078fcaff */
[----:B------:R-:W-:Y:S01]  /*1ab0*/  LEA.HI.SX32 R0, R13, R8, 0x19 ;  /* 0x000000080d007211 */ /* 0x000fe200078fcaff */
[----:B---3--:R0:W-:Y:S01]  /*1ac0*/  @P2 STG.E desc[UR6][R10.64], R17 ;  /* 0x000000110a002986 */ /* 0x0081e2000c101906 */
[----:B------:R-:W-:Y:S02]  /*1ad0*/  LEA.HI.SX32 R13, R14, R15, 0x19 ;  /* 0x0000000f0e0d7211 */ /* 0x000fe400078fcaff */
[----:B------:R-:W-:Y:S01]  /*1ae0*/  ISETP.LT.AND P2, PT, R7, 0x484, !P0 ;  /* 0x000004840700780c */ /* 0x000fe20004741270 */
[----:B------:R-:W-:Y:S01]  /*1af0*/  IMAD R7, R12, -0x121, R7 ;  /* 0xfffffedf0c077824 */ /* 0x000fe200078e0207 */
[----:B------:R-:W-:Y:S01]  /*1b00*/  ISETP.LT.AND P3, PT, R6, 0x484, !P0 ;  /* 0x000004840600780c */ /* 0x000fe20004761270 */
[----:B------:R-:W-:Y:S02]  /*1b10*/  IMAD R15, R28, 0x121, R9 ;  /* 0x000001211c0f7824 */ /* 0x000fe400078e0209 */
[----:B------:R-:W-:Y:S02]  /*1b20*/  IMAD R6, R23, -0x121, R6 ;  /* 0xfffffedf17067824 */ /* 0x000fe400078e0206 */
[----:B------:R-:W-:Y:S01]  /*1b30*/  IMAD R9, R0, -0x121, R5 ;  /* 0xfffffedf00097824 */ /* 0x000fe200078e0205 */
[----:B------:R-:W-:Y:S01]  /*1b40*/  ISETP.LT.AND P4, PT, R5, 0x484, !P0 ;  /* 0x000004840500780c */ /* 0x000fe20004781270 */
[----:B------:R-:W-:Y:S01]  /*1b50*/  IMAD R8, R13, -0x121, R4 ;  /* 0xfffffedf0d087824 */ /* 0x000fe200078e0204 */
[----:B------:R-:W-:Y:S01]  /*1b60*/  ISETP.LT.AND P5, PT, R4, 0x484, !P0 ;  /* 0x000004840400780c */ /* 0x000fe200047a1270 */
[----:B0-----:R-:W-:-:S02]  /*1b70*/  IMAD R11, R12, 0x36300, R7 ;  /* 0x000363000c0b7824 */ /* 0x001fc400078e0207 */
[----:B------:R-:W-:Y:S01]  /*1b80*/  IMAD.WIDE R4, R15, 0x4, R2 ;  /* 0x000000040f047825 */ /* 0x000fe200078e0202 */
[----:B------:R-:W-:-:S03]  /*1b90*/  ISETP.LT.AND P0, PT, R29, 0x484, !P0 ;  /* 0x000004841d00780c */ /* 0x000fc60004701270 */
[----:B------:R-:W-:Y:S02]  /*1ba0*/  IMAD R23, R23, 0x36300, R6 ;  /* 0x0003630017177824 */ /* 0x000fe400078e0206 */
[----:B------:R-:W-:Y:S02]  /*1bb0*/  IMAD R15, R0, 0x36300, R9 ;  /* 0x00036300000f7824 */ /* 0x000fe400078e0209 */
[----:B------:R-:W-:Y:S02]  /*1bc0*/  IMAD R17, R13, 0x36300, R8 ;  /* 0x000363000d117824 */ /* 0x000fe400078e0208 */
[C---:B------:R-:W-:Y:S02]  /*1bd0*/  IMAD R7, R28.reuse, 0x121, R25 ;  /* 0x000001211c077824 */ /* 0x040fe400078e0219 */
[C---:B------:R-:W-:Y:S02]  /*1be0*/  IMAD R9, R28.reuse, 0x121, R11 ;  /* 0x000001211c097824 */ /* 0x040fe400078e020b */
[----:B------:R-:W-:-:S02]  /*1bf0*/  IMAD R11, R28, 0x121, R23 ;  /* 0x000001211c0b7824 */ /* 0x000fc400078e0217 */
[C---:B------:R-:W-:Y:S02]  /*1c00*/  IMAD R13, R28.reuse, 0x121, R15 ;  /* 0x000001211c0d7824 */ /* 0x040fe400078e020f */
[----:B------:R-:W-:Y:S02]  /*1c10*/  IMAD R17, R28, 0x121, R17 ;  /* 0x000001211c117824 */ /* 0x000fe400078e0211 */
[--C-:B------:R-:W-:Y:S01]  /*1c20*/  IMAD.WIDE R6, R7, 0x4, R2.reuse ;  /* 0x0000000407067825 */ /* 0x100fe200078e0202 */
[----:B------:R0:W-:Y:S03]  /*1c30*/  @P6 STG.E desc[UR6][R4.64], R20 ;  /* 0x0000001404006986 */ /* 0x0001e6000c101906 */
[--C-:B------:R-:W-:Y:S01]  /*1c40*/  IMAD.WIDE R8, R9, 0x4, R2.reuse ;  /* 0x0000000409087825 */ /* 0x100fe200078e0202 */
[----:B----4-:R3:W-:Y:S03]  /*1c50*/  @P1 STG.E desc[UR6][R6.64], R19 ;  /* 0x0000001306001986 */ /* 0x0107e6000c101906 */
[--C-:B------:R-:W-:Y:S01]  /*1c60*/  IMAD.WIDE R10, R11, 0x4, R2.reuse ;  /* 0x000000040b0a7825 */ /* 0x100fe200078e0202 */
[----:B-----5:R3:W-:Y:S03]  /*1c70*/  @P2 STG.E desc[UR6][R8.64], R18 ;  /* 0x0000001208002986 */ /* 0x0207e6000c101906 */
[--C-:B------:R-:W-:Y:S01]  /*1c80*/  IMAD.WIDE R12, R13, 0x4, R2.reuse ;  /* 0x000000040d0c7825 */ /* 0x100fe200078e0202 */
[----:B-1----:R3:W-:Y:S03]  /*1c90*/  @P3 STG.E desc[UR6][R10.64], R24 ;  /* 0x000000180a003986 */ /* 0x0027e6000c101906 */
[----:B0-----:R-:W-:Y:S01]  /*1ca0*/  IMAD.WIDE R4, R17, 0x4, R2 ;  /* 0x0000000411047825 */ /* 0x001fe200078e0202 */
[----:B--2---:R3:W-:Y:S04]  /*1cb0*/  @P4 STG.E desc[UR6][R12.64], R22 ;  /* 0x000000160c004986 */ /* 0x0047e8000c101906 */
[----:B------:R3:W-:Y:S01]  /*1cc0*/  @P5 STG.E desc[UR6][R4.64], R21 ;  /* 0x0000001504005986 */ /* 0x0007e2000c101906 */
[----:B------:R-:W-:Y:S05]  /*1cd0*/  @!P0 EXIT ;  /* 0x000000000000894d */ /* 0x000fea0003800000 */
[----:B---3--:R-:W0:Y:S01]  /*1ce0*/  LDS R7, [R16+0x600] ;  /* 0x0006000010077984 */ /* 0x008e220000000800 */
[----:B------:R-:W-:-:S05]  /*1cf0*/  IMAD.HI R0, R29, 0x71625345, RZ ;  /* 0x716253451d007827 */ /* 0x000fca00078e02ff */
[----:B------:R-:W-:-:S04]  /*1d00*/  SHF.R.U32.HI R5, RZ, 0x1f, R0 ;  /* 0x0000001fff057819 */ /* 0x000fc80000011600 */
[----:B------:R-:W-:-:S05]  /*1d10*/  LEA.HI.SX32 R0, R0, R5, 0x19 ;  /* 0x0000000500007211 */ /* 0x000fca00078fcaff */
[----:B------:R-:W-:-:S04]  /*1d20*/  IMAD R29, R0, -0x121, R29 ;  /* 0xfffffedf001d7824 */ /* 0x000fc800078e021d */
[----:B------:R-:W-:-:S04]  /*1d30*/  IMAD R29, R0, 0x36300, R29 ;  /* 0x00036300001d7824 */ /* 0x000fc800078e021d */
[----:B------:R-:W-:-:S04]  /*1d40*/  IMAD R29, R28, 0x121, R29 ;  /* 0x000001211c1d7824 */ /* 0x000fc800078e021d */
[----:B------:R-:W-:-:S05]  /*1d50*/  IMAD.WIDE R2, R29, 0x4, R2 ;  /* 0x000000041d027825 */ /* 0x000fca00078e0202 */
[----:B0-----:R-:W-:Y:S01]  /*1d60*/  STG.E desc[UR6][R2.64], R7 ;  /* 0x0000000702007986 */ /* 0x001fe2000c101906 */
[----:B------:R-:W-:Y:S05]  /*1d70*/  EXIT ;  /* 0x000000000000794d */ /* 0x000fea0003800000 */
.L_x_0:
[----:B------:R-:W-:-:S00]  /*1d80*/  BRA `(.L_x_0) ;  /* 0xfffffffc00fc7947 */ /* 0x000fc0000383ffff */
[----:B------:R-:W-:-:S00]  /*1d90*/  NOP ;  /* 0x0000000000007918 */ /* 0x000fc00000000000 */
        /* <DEDUP_REMOVED lines=14> */
.L_x_1:


//--------------------- .nv.shared.triton_poi_fused_max_pool2d_with_indices_25 --------------------------
	.section	.nv.shared.triton_poi_fused_max_pool2d_with_indices_25,"aw",@nobits
	.sectionflags	@""
	.align	16
	.zero		1024


//--------------------- .nv.constant0.triton_poi_fused_max_pool2d_with_indices_25 --------------------------
	.section	.nv.constant0.triton_poi_fused_max_pool2d_with_indices_25,"a",@progbits
	.sectionflags	@""
	.align	4
.nv.constant0.triton_poi_fused_max_pool2d_with_indices_25:
	.zero		552
